//
// Generated by NVIDIA NVVM Compiler
//
// Compiler Build ID: CL-36424714
// Cuda compilation tools, release 13.0, V13.0.88
// Based on NVVM 20.0.0
//

.version 9.0
.target sm_100
.address_size 64

	// .globl	_Z20counting_sort_kernelPiS_ii
.const .align 4 .b8 kernel_c[1024];
// _ZZ20counting_sort_kernelPiS_iiE1s has been demoted
.extern .shared .align 16 .b8 temp[];

.visible .entry _Z20counting_sort_kernelPiS_ii(
	.param .u64 .ptr .align 1 _Z20counting_sort_kernelPiS_ii_param_0,
	.param .u64 .ptr .align 1 _Z20counting_sort_kernelPiS_ii_param_1,
	.param .u32 _Z20counting_sort_kernelPiS_ii_param_2,
	.param .u32 _Z20counting_sort_kernelPiS_ii_param_3
)
{
	.reg .pred 	%p<9>;
	.reg .b32 	%r<60>;
	.reg .b64 	%rd<15>;
	// demoted variable
	.shared .align 4 .b8 _ZZ20counting_sort_kernelPiS_iiE1s[1024];
	ld.param.u64 	%rd3, [_Z20counting_sort_kernelPiS_ii_param_0];
	ld.param.u64 	%rd2, [_Z20counting_sort_kernelPiS_ii_param_1];
	ld.param.u32 	%r14, [_Z20counting_sort_kernelPiS_ii_param_2];
	ld.param.u32 	%r15, [_Z20counting_sort_kernelPiS_ii_param_3];
	cvta.to.global.u64 	%rd1, %rd3;
	mov.u32 	%r1, %tid.x;
	setp.ge.u32 	%p1, %r1, %r15;
	shl.b32 	%r16, %r1, 2;
	mov.u32 	%r17, _ZZ20counting_sort_kernelPiS_iiE1s;
	add.s32 	%r2, %r17, %r16;
	@%p1 bra 	$L__BB0_2;
	mov.b32 	%r18, 0;
	st.shared.u32 	[%r2], %r18;
$L__BB0_2:
	bar.sync 	0;
	mov.u32 	%r19, %ctaid.x;
	mov.u32 	%r20, %ntid.x;
	mad.lo.s32 	%r58, %r19, %r20, %r1;
	mov.u32 	%r21, %nctaid.x;
	mul.lo.s32 	%r4, %r20, %r21;
	setp.ge.s32 	%p2, %r58, %r14;
	@%p2 bra 	$L__BB0_9;
	add.s32 	%r22, %r58, %r4;
	max.s32 	%r23, %r14, %r22;
	setp.lt.s32 	%p3, %r22, %r14;
	selp.u32 	%r24, 1, 0, %p3;
	add.s32 	%r25, %r22, %r24;
	sub.s32 	%r26, %r23, %r25;
	div.u32 	%r27, %r26, %r4;
	add.s32 	%r5, %r27, %r24;
	and.b32  	%r28, %r5, 3;
	setp.eq.s32 	%p4, %r28, 3;
	@%p4 bra 	$L__BB0_6;
	add.s32 	%r29, %r5, 1;
	and.b32  	%r30, %r29, 3;
	neg.s32 	%r56, %r30;
$L__BB0_5:
	.pragma "nounroll";
	mul.wide.s32 	%rd4, %r58, 4;
	add.s64 	%rd5, %rd1, %rd4;
	ld.global.u32 	%r31, [%rd5];
	shl.b32 	%r32, %r31, 2;
	add.s32 	%r34, %r17, %r32;
	atom.shared.add.u32 	%r35, [%r34], 1;
	add.s32 	%r58, %r58, %r4;
	add.s32 	%r56, %r56, 1;
	setp.ne.s32 	%p5, %r56, 0;
	@%p5 bra 	$L__BB0_5;
$L__BB0_6:
	setp.lt.u32 	%p6, %r5, 3;
	@%p6 bra 	$L__BB0_9;
	mul.wide.s32 	%rd8, %r4, 4;
	shl.b32 	%r53, %r4, 2;
$L__BB0_8:
	mul.wide.s32 	%rd6, %r58, 4;
	add.s64 	%rd7, %rd1, %rd6;
	ld.global.u32 	%r36, [%rd7];
	shl.b32 	%r37, %r36, 2;
	add.s32 	%r39, %r17, %r37;
	atom.shared.add.u32 	%r40, [%r39], 1;
	add.s64 	%rd9, %rd7, %rd8;
	ld.global.u32 	%r41, [%rd9];
	shl.b32 	%r42, %r41, 2;
	add.s32 	%r43, %r17, %r42;
	atom.shared.add.u32 	%r44, [%r43], 1;
	add.s64 	%rd10, %rd9, %rd8;
	ld.global.u32 	%r45, [%rd10];
	shl.b32 	%r46, %r45, 2;
	add.s32 	%r47, %r17, %r46;
	atom.shared.add.u32 	%r48, [%r47], 1;
	add.s64 	%rd11, %rd10, %rd8;
	ld.global.u32 	%r49, [%rd11];
	shl.b32 	%r50, %r49, 2;
	add.s32 	%r51, %r17, %r50;
	atom.shared.add.u32 	%r52, [%r51], 1;
	add.s32 	%r58, %r53, %r58;
	setp.lt.s32 	%p7, %r58, %r14;
	@%p7 bra 	$L__BB0_8;
$L__BB0_9:
	setp.ge.u32 	%p8, %r1, %r15;
	bar.sync 	0;
	@%p8 bra 	$L__BB0_11;
	cvta.to.global.u64 	%rd12, %rd2;
	mul.wide.u32 	%rd13, %r1, 4;
	add.s64 	%rd14, %rd12, %rd13;
	ld.shared.u32 	%r54, [%r2];
	atom.global.add.u32 	%r55, [%rd14], %r54;
$L__BB0_11:
	ret;

}
	// .globl	_Z11scan_kernelPiS_i
.visible .entry _Z11scan_kernelPiS_i(
	.param .u64 .ptr .align 1 _Z11scan_kernelPiS_i_param_0,
	.param .u64 .ptr .align 1 _Z11scan_kernelPiS_i_param_1,
	.param .u32 _Z11scan_kernelPiS_i_param_2
)
{
	.reg .pred 	%p<5>;
	.reg .b32 	%r<39>;
	.reg .b64 	%rd<9>;

	ld.param.u64 	%rd1, [_Z11scan_kernelPiS_i_param_0];
	ld.param.u64 	%rd2, [_Z11scan_kernelPiS_i_param_1];
	ld.param.u32 	%r10, [_Z11scan_kernelPiS_i_param_2];
	mov.u32 	%r1, %tid.x;
	setp.eq.s32 	%p1, %r1, 0;
	@%p1 bra 	$L__BB1_2;
	cvta.to.global.u64 	%rd3, %rd2;
	add.s32 	%r11, %r1, -1;
	mul.wide.u32 	%rd4, %r11, 4;
	add.s64 	%rd5, %rd3, %rd4;
	ld.global.u32 	%r12, [%rd5];
	shl.b32 	%r13, %r1, 2;
	mov.u32 	%r14, temp;
	add.s32 	%r15, %r14, %r13;
	st.shared.u32 	[%r15], %r12;
	bra.uni 	$L__BB1_3;
$L__BB1_2:
	mov.b32 	%r16, 0;
	st.shared.u32 	[temp], %r16;
$L__BB1_3:
	setp.lt.s32 	%p2, %r10, 2;
	mov.b32 	%r38, 0;
	@%p2 bra 	$L__BB1_8;
	mov.b32 	%r37, 0;
	mov.b32 	%r36, 1;
	mov.u32 	%r21, temp;
$L__BB1_5:
	xor.b32  	%r38, %r37, 1;
	bar.sync 	0;
	mad.lo.s32 	%r5, %r37, %r10, %r1;
	shl.b32 	%r20, %r5, 2;
	add.s32 	%r22, %r21, %r20;
	ld.shared.u32 	%r6, [%r22];
	mad.lo.s32 	%r23, %r38, %r10, %r1;
	shl.b32 	%r24, %r23, 2;
	add.s32 	%r7, %r21, %r24;
	st.shared.u32 	[%r7], %r6;
	setp.lt.u32 	%p3, %r1, %r36;
	@%p3 bra 	$L__BB1_7;
	sub.s32 	%r25, %r5, %r36;
	shl.b32 	%r26, %r25, 2;
	add.s32 	%r28, %r21, %r26;
	ld.shared.u32 	%r29, [%r28];
	add.s32 	%r30, %r6, %r29;
	st.shared.u32 	[%r7], %r30;
$L__BB1_7:
	shl.b32 	%r36, %r36, 1;
	setp.lt.s32 	%p4, %r36, %r10;
	mov.u32 	%r37, %r38;
	@%p4 bra 	$L__BB1_5;
$L__BB1_8:
	cvta.to.global.u64 	%rd6, %rd1;
	bar.sync 	0;
	mad.lo.s32 	%r31, %r38, %r10, %r1;
	shl.b32 	%r32, %r31, 2;
	mov.u32 	%r33, temp;
	add.s32 	%r34, %r33, %r32;
	ld.shared.u32 	%r35, [%r34];
	mul.wide.u32 	%rd7, %r1, 4;
	add.s64 	%rd8, %rd6, %rd7;
	st.global.u32 	[%rd8], %r35;
	ret;

}
	// .globl	_Z21recreate_array_kernelPiii
.visible .entry _Z21recreate_array_kernelPiii(
	.param .u64 .ptr .align 1 _Z21recreate_array_kernelPiii_param_0,
	.param .u32 _Z21recreate_array_kernelPiii_param_1,
	.param .u32 _Z21recreate_array_kernelPiii_param_2
)
{
	.reg .pred 	%p<9>;
	.reg .b32 	%r<27>;
	.reg .b64 	%rd<11>;

	ld.param.u64 	%rd2, [_Z21recreate_array_kernelPiii_param_0];
	ld.param.u32 	%r12, [_Z21recreate_array_kernelPiii_param_1];
	ld.param.u32 	%r13, [_Z21recreate_array_kernelPiii_param_2];
	mov.u32 	%r14, %ctaid.x;
	mov.u32 	%r1, %ntid.x;
	mov.u32 	%r15, %tid.x;
	mad.lo.s32 	%r23, %r14, %r1, %r15;
	setp.ge.s32 	%p1, %r23, %r12;
	setp.lt.s32 	%p2, %r13, 1;
	and.pred  	%p3, %p1, %p2;
	@%p3 bra 	$L__BB2_7;
	mov.u32 	%r18, %nctaid.x;
	mul.lo.s32 	%r3, %r1, %r18;
	cvta.to.global.u64 	%rd1, %rd2;
	mov.b32 	%r22, 0;
	mov.b32 	%r21, 1;
	mov.u64 	%rd4, kernel_c;
$L__BB2_2:
	mul.wide.s32 	%rd3, %r22, 4;
	add.s64 	%rd5, %rd4, %rd3;
	ld.const.u32 	%r19, [%rd5];
	setp.lt.s32 	%p4, %r23, %r19;
	@%p4 bra 	$L__BB2_5;
	mul.wide.s32 	%rd6, %r21, 4;
	add.s64 	%rd8, %rd4, %rd6;
	ld.const.u32 	%r20, [%rd8];
	setp.ge.s32 	%p5, %r23, %r20;
	@%p5 bra 	$L__BB2_5;
	mul.wide.s32 	%rd9, %r23, 4;
	add.s64 	%rd10, %rd1, %rd9;
	st.global.u32 	[%rd10], %r22;
	add.s32 	%r23, %r23, %r3;
	bra.uni 	$L__BB2_6;
$L__BB2_5:
	add.s32 	%r8, %r21, 1;
	mov.u32 	%r22, %r21;
	mov.u32 	%r21, %r8;
$L__BB2_6:
	setp.lt.s32 	%p6, %r23, %r12;
	setp.lt.s32 	%p7, %r22, %r13;
	or.pred  	%p8, %p6, %p7;
	@%p8 bra 	$L__BB2_2;
$L__BB2_7:
	ret;

}


// ===== COMPILED SASS (sm_100) =====

	.target	sm_100

	.elftype	@"ET_EXEC"


//--------------------- .note.nv.tkinfo           --------------------------
	.section	.note.nv.tkinfo,"",@"SHT_NOTE"
	.sectionflags	@"SHF_NOTE_NV_TKINFO"
	.tkinfo
        /*0018*/ 	.word	0x00000002
        /*0030*/ 	.string	""
        /*0030*/ 	.string	"ptxas"
        /*0030*/ 	.string	"Cuda compilation tools, release 13.0, V13.0.88"
        /*0030*/ 	.string	"Build cuda_13.0.r13.0/compiler.36424714_0"
        /*0030*/ 	.string	"-arch sm_100 -m 64 "



//--------------------- .note.nv.cuinfo           --------------------------
	.section	.note.nv.cuinfo,"",@"SHT_NOTE"
	.sectionflags	@"SHF_NOTE_NV_CUINFO"
        /*0018*/ 	.short	0x0002
        /*001a*/ 	.short	0x0064
        /*001c*/ 	.short	0x0082
	.zero		2


//--------------------- .nv.info                  --------------------------
	.section	.nv.info,"",@"SHT_CUDA_INFO"
	.align	4


	//----- nvinfo : EIATTR_REGCOUNT
	.align		4
        /*0000*/ 	.byte	0x04, 0x2f
        /*0002*/ 	.short	(.L_2 - .L_1)
	.align		4
.L_1:
        /*0004*/ 	.word	index@(_Z20counting_sort_kernelPiS_ii)
        /*0008*/ 	.word	0x00000015


	//----- nvinfo : EIATTR_FRAME_SIZE
	.align		4
.L_2:
        /*000c*/ 	.byte	0x04, 0x11
        /*000e*/ 	.short	(.L_4 - .L_3)
	.align		4
.L_3:
        /*0010*/ 	.word	index@(_Z20counting_sort_kernelPiS_ii)
        /*0014*/ 	.word	0x00000000


	//----- nvinfo : EIATTR_REGCOUNT
	.align		4
.L_4:
        /*0018*/ 	.byte	0x04, 0x2f
        /*001a*/ 	.short	(.L_6 - .L_5)
	.align		4
.L_5:
        /*001c*/ 	.word	index@(_Z11scan_kernelPiS_i)
        /*0020*/ 	.word	0x0000000a


	//----- nvinfo : EIATTR_FRAME_SIZE
	.align		4
.L_6:
        /*0024*/ 	.byte	0x04, 0x11
        /*0026*/ 	.short	(.L_8 - .L_7)
	.align		4
.L_7:
        /*0028*/ 	.word	index@(_Z11scan_kernelPiS_i)
        /*002c*/ 	.word	0x00000000


	//----- nvinfo : EIATTR_REGCOUNT
	.align		4
.L_8:
        /*0030*/ 	.byte	0x04, 0x2f
        /*0032*/ 	.short	(.L_10 - .L_9)
	.align		4
.L_9:
        /*0034*/ 	.word	index@(_Z21recreate_array_kernelPiii)
        /*0038*/ 	.word	0x0000000c


	//----- nvinfo : EIATTR_FRAME_SIZE
	.align		4
.L_10:
        /*003c*/ 	.byte	0x04, 0x11
        /*003e*/ 	.short	(.L_12 - .L_11)
	.align		4
.L_11:
        /*0040*/ 	.word	index@(_Z21recreate_array_kernelPiii)
        /*0044*/ 	.word	0x00000000


	//----- nvinfo : EIATTR_MIN_STACK_SIZE
	.align		4
.L_12:
        /*0048*/ 	.byte	0x04, 0x12
        /*004a*/ 	.short	(.L_14 - .L_13)
	.align		4
.L_13:
        /*004c*/ 	.word	index@(_Z21recreate_array_kernelPiii)
        /*0050*/ 	.word	0x00000000


	//----- nvinfo : EIATTR_MIN_STACK_SIZE
	.align		4
.L_14:
        /*0054*/ 	.byte	0x04, 0x12
        /*0056*/ 	.short	(.L_16 - .L_15)
	.align		4
.L_15:
        /*0058*/ 	.word	index@(_Z11scan_kernelPiS_i)
        /*005c*/ 	.word	0x00000000


	//----- nvinfo : EIATTR_MIN_STACK_SIZE
	.align		4
.L_16:
        /*0060*/ 	.byte	0x04, 0x12
        /*0062*/ 	.short	(.L_18 - .L_17)
	.align		4
.L_17:
        /*0064*/ 	.word	index@(_Z20counting_sort_kernelPiS_ii)
        /*0068*/ 	.word	0x00000000
.L_18:


//--------------------- .nv.compat                --------------------------
	.section	.nv.compat,"",@"SHT_CUDA_COMPAT_INFO"
	.align	4
        /*0000*/ 	.byte	0x02, 0x09, 0x00, 0x00, 0x02, 0x02, 0x01, 0x00, 0x02, 0x05, 0x05, 0x00, 0x03, 0x07, 0x01, 0x01
        /*0010*/ 	.byte	0x02, 0x03, 0x00, 0x00, 0x02, 0x06, 0x01, 0x00, 0x04, 0x0b, 0x08, 0x00, 0x09, 0x00, 0x00, 0x00
        /*0020*/ 	.byte	0x00, 0x00, 0x00, 0x00


//--------------------- .nv.info._Z21recreate_array_kernelPiii --------------------------
	.section	.nv.info._Z21recreate_array_kernelPiii,"",@"SHT_CUDA_INFO"
	.sectionflags	@""
	.align	4


	//----- nvinfo : EIATTR_CUDA_API_VERSION
	.align		4
        /*0000*/ 	.byte	0x04, 0x37
        /*0002*/ 	.short	(.L_20 - .L_19)
.L_19:
        /*0004*/ 	.word	0x00000082


	//----- nvinfo : EIATTR_KPARAM_INFO
	.align		4
.L_20:
        /*0008*/ 	.byte	0x04, 0x17
        /*000a*/ 	.short	(.L_22 - .L_21)
.L_21:
        /*000c*/ 	.word	0x00000000
        /*0010*/ 	.short	0x0002
        /*0012*/ 	.short	0x000c
        /*0014*/ 	.byte	0x00, 0xf0, 0x11, 0x00


	//----- nvinfo : EIATTR_KPARAM_INFO
	.align		4
.L_22:
        /*0018*/ 	.byte	0x04, 0x17
        /*001a*/ 	.short	(.L_24 - .L_23)
.L_23:
        /*001c*/ 	.word	0x00000000
        /*0020*/ 	.short	0x0001
        /*0022*/ 	.short	0x0008
        /*0024*/ 	.byte	0x00, 0xf0, 0x11, 0x00


	//----- nvinfo : EIATTR_KPARAM_INFO
	.align		4
.L_24:
        /*0028*/ 	.byte	0x04, 0x17
        /*002a*/ 	.short	(.L_26 - .L_25)
.L_25:
        /*002c*/ 	.word	0x00000000
        /*0030*/ 	.short	0x0000
        /*0032*/ 	.short	0x0000
        /*0034*/ 	.byte	0x00, 0xf5, 0x21, 0x00


	//----- nvinfo : EIATTR_SPARSE_MMA_MASK
	.align		4
.L_26:
        /*0038*/ 	.byte	0x03, 0x50
        /*003a*/ 	.short	0x0000


	//----- nvinfo : EIATTR_MAXREG_COUNT
	.align		4
        /*003c*/ 	.byte	0x03, 0x1b
        /*003e*/ 	.short	0x00ff


	//----- nvinfo : EIATTR_MERCURY_ISA_VERSION
	.align		4
        /*0040*/ 	.byte	0x03, 0x5f
        /*0042*/ 	.short	0x0101


	//----- nvinfo : EIATTR_VRC_CTA_INIT_COUNT
	.align		4
        /*0044*/ 	.byte	0x02, 0x4a
	.zero		1
	.zero		1


	//----- nvinfo : EIATTR_EXIT_INSTR_OFFSETS
	.align		4
        /*0048*/ 	.byte	0x04, 0x1c
        /*004a*/ 	.short	(.L_28 - .L_27)


	//   ....[0]....
.L_27:
        /*004c*/ 	.word	0x00000080


	//   ....[1]....
        /*0050*/ 	.word	0x000001f0


	//----- nvinfo : EIATTR_CRS_STACK_SIZE
	.align		4
.L_28:
        /*0054*/ 	.byte	0x04, 0x1e
        /*0056*/ 	.short	(.L_30 - .L_29)
.L_29:
        /*0058*/ 	.word	0x00000000


	//----- nvinfo : EIATTR_CBANK_PARAM_SIZE
	.align		4
.L_30:
        /*005c*/ 	.byte	0x03, 0x19
        /*005e*/ 	.short	0x0010


	//----- nvinfo : EIATTR_PARAM_CBANK
	.align		4
        /*0060*/ 	.byte	0x04, 0x0a
        /*0062*/ 	.short	(.L_32 - .L_31)
	.align		4
.L_31:
        /*0064*/ 	.word	index@(.nv.constant0._Z21recreate_array_kernelPiii)
        /*0068*/ 	.short	0x0380
        /*006a*/ 	.short	0x0010


	//----- nvinfo : EIATTR_SW_WAR
	.align		4
.L_32:
        /*006c*/ 	.byte	0x04, 0x36
        /*006e*/ 	.short	(.L_34 - .L_33)
.L_33:
        /*0070*/ 	.word	0x00000008
.L_34:


//--------------------- .nv.info._Z11scan_kernelPiS_i --------------------------
	.section	.nv.info._Z11scan_kernelPiS_i,"",@"SHT_CUDA_INFO"
	.sectionflags	@""
	.align	4


	//----- nvinfo : EIATTR_CUDA_API_VERSION
	.align		4
        /*0000*/ 	.byte	0x04, 0x37
        /*0002*/ 	.short	(.L_36 - .L_35)
.L_35:
        /*0004*/ 	.word	0x00000082


	//----- nvinfo : EIATTR_KPARAM_INFO
	.align		4
.L_36:
        /*0008*/ 	.byte	0x04, 0x17
        /*000a*/ 	.short	(.L_38 - .L_37)
.L_37:
        /*000c*/ 	.word	0x00000000
        /*0010*/ 	.short	0x0002
        /*0012*/ 	.short	0x0010
        /*0014*/ 	.byte	0x00, 0xf0, 0x11, 0x00


	//----- nvinfo : EIATTR_KPARAM_INFO
	.align		4
.L_38:
        /*0018*/ 	.byte	0x04, 0x17
        /*001a*/ 	.short	(.L_40 - .L_39)
.L_39:
        /*001c*/ 	.word	0x00000000
        /*0020*/ 	.short	0x0001
        /*0022*/ 	.short	0x0008
        /*0024*/ 	.byte	0x00, 0xf5, 0x21, 0x00


	//----- nvinfo : EIATTR_KPARAM_INFO
	.align		4
.L_40:
        /*0028*/ 	.byte	0x04, 0x17
        /*002a*/ 	.short	(.L_42 - .L_41)
.L_41:
        /*002c*/ 	.word	0x00000000
        /*0030*/ 	.short	0x0000
        /*0032*/ 	.short	0x0000
        /*0034*/ 	.byte	0x00, 0xf5, 0x21, 0x00


	//----- nvinfo : EIATTR_SPARSE_MMA_MASK
	.align		4
.L_42:
        /*0038*/ 	.byte	0x03, 0x50
        /*003a*/ 	.short	0x0000


	//----- nvinfo : EIATTR_MAXREG_COUNT
	.align		4
        /*003c*/ 	.byte	0x03, 0x1b
        /*003e*/ 	.short	0x00ff


	//----- nvinfo : EIATTR_NUM_BARRIERS
	.align		4
        /*0040*/ 	.byte	0x02, 0x4c
        /*0042*/ 	.byte	0x01
	.zero		1


	//----- nvinfo : EIATTR_MERCURY_ISA_VERSION
	.align		4
        /*0044*/ 	.byte	0x03, 0x5f
        /*0046*/ 	.short	0x0101


	//----- nvinfo : EIATTR_VRC_CTA_INIT_COUNT
	.align		4
        /*0048*/ 	.byte	0x02, 0x4a
	.zero		1
	.zero		1


	//----- nvinfo : EIATTR_EXIT_INSTR_OFFSETS
	.align		4
        /*004c*/ 	.byte	0x04, 0x1c
        /*004e*/ 	.short	(.L_44 - .L_43)


	//   ....[0]....
.L_43:
        /*0050*/ 	.word	0x00000320


	//----- nvinfo : EIATTR_CBANK_PARAM_SIZE
	.align		4
.L_44:
        /*0054*/ 	.byte	0x03, 0x19
        /*0056*/ 	.short	0x0014


	//----- nvinfo : EIATTR_PARAM_CBANK
	.align		4
        /*0058*/ 	.byte	0x04, 0x0a
        /*005a*/ 	.short	(.L_46 - .L_45)
	.align		4
.L_45:
        /*005c*/ 	.word	index@(.nv.constant0._Z11scan_kernelPiS_i)
        /*0060*/ 	.short	0x0380
        /*0062*/ 	.short	0x0014


	//----- nvinfo : EIATTR_SW_WAR
	.align		4
.L_46:
        /*0064*/ 	.byte	0x04, 0x36
        /*0066*/ 	.short	(.L_48 - .L_47)
.L_47:
        /*0068*/ 	.word	0x00000008
.L_48:


//--------------------- .nv.info._Z20counting_sort_kernelPiS_ii --------------------------
	.section	.nv.info._Z20counting_sort_kernelPiS_ii,"",@"SHT_CUDA_INFO"
	.sectionflags	@""
	.align	4


	//----- nvinfo : EIATTR_CUDA_API_VERSION
	.align		4
        /*0000*/ 	.byte	0x04, 0x37
        /*0002*/ 	.short	(.L_50 - .L_49)
.L_49:
        /*0004*/ 	.word	0x00000082


	//----- nvinfo : EIATTR_KPARAM_INFO
	.align		4
.L_50:
        /*0008*/ 	.byte	0x04, 0x17
        /*000a*/ 	.short	(.L_52 - .L_51)
.L_51:
        /*000c*/ 	.word	0x00000000
        /*0010*/ 	.short	0x0003
        /*0012*/ 	.short	0x0014
        /*0014*/ 	.byte	0x00, 0xf0, 0x11, 0x00


	//----- nvinfo : EIATTR_KPARAM_INFO
	.align		4
.L_52:
        /*0018*/ 	.byte	0x04, 0x17
        /*001a*/ 	.short	(.L_54 - .L_53)
.L_53:
        /*001c*/ 	.word	0x00000000
        /*0020*/ 	.short	0x0002
        /*0022*/ 	.short	0x0010
        /*0024*/ 	.byte	0x00, 0xf0, 0x11, 0x00


	//----- nvinfo : EIATTR_KPARAM_INFO
	.align		4
.L_54:
        /*0028*/ 	.byte	0x04, 0x17
        /*002a*/ 	.short	(.L_56 - .L_55)
.L_55:
        /*002c*/ 	.word	0x00000000
        /*0030*/ 	.short	0x0001
        /*0032*/ 	.short	0x0008
        /*0034*/ 	.byte	0x00, 0xf5, 0x21, 0x00


	//----- nvinfo : EIATTR_KPARAM_INFO
	.align		4
.L_56:
        /*0038*/ 	.byte	0x04, 0x17
        /*003a*/ 	.short	(.L_58 - .L_57)
.L_57:
        /*003c*/ 	.word	0x00000000
        /*0040*/ 	.short	0x0000
        /*0042*/ 	.short	0x0000
        /*0044*/ 	.byte	0x00, 0xf5, 0x21, 0x00


	//----- nvinfo : EIATTR_SPARSE_MMA_MASK
	.align		4
.L_58:
        /*0048*/ 	.byte	0x03, 0x50
        /*004a*/ 	.short	0x0000


	//----- nvinfo : EIATTR_MAXREG_COUNT
	.align		4
        /*004c*/ 	.byte	0x03, 0x1b
        /*004e*/ 	.short	0x00ff


	//----- nvinfo : EIATTR_NUM_BARRIERS
	.align		4
        /*0050*/ 	.byte	0x02, 0x4c
        /*0052*/ 	.byte	0x01
	.zero		1


	//----- nvinfo : EIATTR_MERCURY_ISA_VERSION
	.align		4
        /*0054*/ 	.byte	0x03, 0x5f
        /*0056*/ 	.short	0x0101


	//----- nvinfo : EIATTR_VRC_CTA_INIT_COUNT
	.align		4
        /*0058*/ 	.byte	0x02, 0x4a
	.zero		1
	.zero		1


	//----- nvinfo : EIATTR_EXIT_INSTR_OFFSETS
	.align		4
        /*005c*/ 	.byte	0x04, 0x1c
        /*005e*/ 	.short	(.L_60 - .L_59)


	//   ....[0]....
.L_59:
        /*0060*/ 	.word	0x00000550


	//   ....[1]....
        /*0064*/ 	.word	0x000005a0


	//----- nvinfo : EIATTR_CRS_STACK_SIZE
	.align		4
.L_60:
        /*0068*/ 	.byte	0x04, 0x1e
        /*006a*/ 	.short	(.L_62 - .L_61)
.L_61:
        /*006c*/ 	.word	0x00000000


	//----- nvinfo : EIATTR_CBANK_PARAM_SIZE
	.align		4
.L_62:
        /*0070*/ 	.byte	0x03, 0x19
        /*0072*/ 	.short	0x0018


	//----- nvinfo : EIATTR_PARAM_CBANK
	.align		4
        /*0074*/ 	.byte	0x04, 0x0a
        /*0076*/ 	.short	(.L_64 - .L_63)
	.align		4
.L_63:
        /*0078*/ 	.word	index@(.nv.constant0._Z20counting_sort_kernelPiS_ii)
        /*007c*/ 	.short	0x0380
        /*007e*/ 	.short	0x0018


	//----- nvinfo : EIATTR_SW_WAR
	.align		4
.L_64:
        /*0080*/ 	.byte	0x04, 0x36
        /*0082*/ 	.short	(.L_66 - .L_65)
.L_65:
        /*0084*/ 	.word	0x00000008
.L_66:


//--------------------- .nv.callgraph             --------------------------
	.section	.nv.callgraph,"",@"SHT_CUDA_CALLGRAPH"
	.align	4
	.sectionentsize	8
	.align		4
        /*0000*/ 	.word	0x00000000
	.align		4
        /*0004*/ 	.word	0xffffffff
	.align		4
        /*0008*/ 	.word	0x00000000
	.align		4
        /*000c*/ 	.word	0xfffffffe
	.align		4
        /*0010*/ 	.word	0x00000000
	.align		4
        /*0014*/ 	.word	0xfffffffd
	.align		4
        /*0018*/ 	.word	0x00000000
	.align		4
        /*001c*/ 	.word	0xfffffffc


//--------------------- .nv.constant3             --------------------------
	.section	.nv.constant3,"a",@progbits
	.align	4
.nv.constant3:
	.type		kernel_c,@object
	.size		kernel_c,(.L_0 - kernel_c)
kernel_c:
	.zero		1024
.L_0:


//--------------------- .text._Z21recreate_array_kernelPiii --------------------------
	.section	.text._Z21recreate_array_kernelPiii,"ax",@progbits
	.align	128
        .global         _Z21recreate_array_kernelPiii
        .type           _Z21recreate_array_kernelPiii,@function
        .size           _Z21recreate_array_kernelPiii,(.L_x_12 - _Z21recreate_array_kernelPiii)
        .other          _Z21recreate_array_kernelPiii,@"STO_CUDA_ENTRY STV_DEFAULT"
_Z21recreate_array_kernelPiii:
.text._Z21recreate_array_kernelPiii:
[----:B------:R-:W-:Y:S01]  /*0000*/  LDC R1, c[0x0][0x37c] ;  /* 0x0000df00ff017b82 */ /* 0x000fe20000000800 */
[----:B------:R-:W0:Y:S07]  /*0010*/  S2R R5, SR_TID.X ;  /* 0x0000000000057919 */ /* 0x000e2e0000002100 */
[----:B------:R-:W0:Y:S08]  /*0020*/  S2UR UR4, SR_CTAID.X ;  /* 0x00000000000479c3 */ /* 0x000e300000002500 */
[----:B------:R-:W0:Y:S08]  /*0030*/  LDC R0, c[0x0][0x360] ;  /* 0x0000d800ff007b82 */ /* 0x000e300000000800 */
[----:B------:R-:W1:Y:S01]  /*0040*/  LDC.64 R2, c[0x0][0x388] ;  /* 0x0000e200ff027b82 */ /* 0x000e620000000a00 */
[----:B0-----:R-:W-:Y:S01]  /*0050*/  IMAD R5, R0, UR4, R5 ;  /* 0x0000000400057c24 */ /* 0x001fe2000f8e0205 */
[----:B-1----:R-:W-:-:S04]  /*0060*/  ISETP.GE.AND P0, PT, R3, 0x1, PT ;  /* 0x000000010300780c */ /* 0x002fc80003f06270 */
[----:B------:R-:W-:-:S13]  /*0070*/  ISETP.GE.AND P1, PT, R5, R2, PT ;  /* 0x000000020500720c */ /* 0x000fda0003f26270 */
[----:B------:R-:W-:Y:S05]  /*0080*/  @!P0 EXIT P1 ;  /* 0x000000000000894d */ /* 0x000fea0000800000 */
[----:B------:R-:W0:Y:S01]  /*0090*/  LDCU UR4, c[0x0][0x370] ;  /* 0x00006e00ff0477ac */ /* 0x000e220008000800 */
[----:B------:R-:W-:Y:S02]  /*00a0*/  IMAD.MOV.U32 R7, RZ, RZ, RZ ;  /* 0x000000ffff077224 */ /* 0x000fe400078e00ff */
[----:B------:R-:W-:Y:S01]  /*00b0*/  IMAD.MOV.U32 R4, RZ, RZ, 0x1 ;  /* 0x00000001ff047424 */ /* 0x000fe200078e00ff */
[----:B------:R-:W1:Y:S01]  /*00c0*/  LDCU.64 UR6, c[0x0][0x358] ;  /* 0x00006b00ff0677ac */ /* 0x000e620008000a00 */
[----:B------:R-:W2:Y:S01]  /*00d0*/  LDCU.64 UR8, c[0x0][0x388] ;  /* 0x00007100ff0877ac */ /* 0x000ea20008000a00 */
[----:B0-----:R-:W-:-:S07]  /*00e0*/  IMAD R0, R0, UR4, RZ ;  /* 0x0000000400007c24 */ /* 0x001fce000f8e02ff */
.L_x_0:
[----:B------:R-:W-:Y:S01]  /*00f0*/  SHF.L.U32 R8, R4, 0x2, RZ ;  /* 0x0000000204087819 */ /* 0x000fe200000006ff */
[----:B------:R-:W-:-:S05]  /*0100*/  IMAD.SHL.U32 R6, R7, 0x4, RZ ;  /* 0x0000000407067824 */ /* 0x000fca00078e00ff */
[----:B------:R-:W0:Y:S08]  /*0110*/  LDC R8, c[0x3][R8] ;  /* 0x00c0000008087b82 */ /* 0x000e300000000800 */
[----:B------:R-:W3:Y:S01]  /*0120*/  LDC R6, c[0x3][R6] ;  /* 0x00c0000006067b82 */ /* 0x000ee20000000800 */
[----:B0-----:R-:W-:-:S04]  /*0130*/  ISETP.GE.AND P0, PT, R5, R8, PT ;  /* 0x000000080500720c */ /* 0x001fc80003f06270 */
[----:B---3--:R-:W-:-:S13]  /*0140*/  ISETP.LT.OR P0, PT, R5, R6, P0 ;  /* 0x000000060500720c */ /* 0x008fda0000701670 */
[----:B------:R-:W0:Y:S01]  /*0150*/  @!P0 LDC.64 R2, c[0x0][0x380] ;  /* 0x0000e000ff028b82 */ /* 0x000e220000000a00 */
[----:B------:R-:W-:Y:S01]  /*0160*/  @P0 IADD3 R9, PT, PT, R4, 0x1, RZ ;  /* 0x0000000104090810 */ /* 0x000fe20007ffe0ff */
[----:B0-----:R-:W-:-:S04]  /*0170*/  @!P0 IMAD.WIDE R2, R5, 0x4, R2 ;  /* 0x0000000405028825 */ /* 0x001fc800078e0202 */
[----:B------:R-:W-:Y:S01]  /*0180*/  @!P0 IMAD.IADD R5, R5, 0x1, R0 ;  /* 0x0000000105058824 */ /* 0x000fe200078e0200 */
[----:B-1----:R0:W-:Y:S01]  /*0190*/  @!P0 STG.E desc[UR6][R2.64], R7 ;  /* 0x0000000702008986 */ /* 0x0021e2000c101906 */
[----:B------:R-:W-:Y:S01]  /*01a0*/  @P0 MOV R7, R4 ;  /* 0x0000000400070202 */ /* 0x000fe20000000f00 */
[----:B------:R-:W-:-:S03]  /*01b0*/  @P0 IMAD.MOV.U32 R4, RZ, RZ, R9 ;  /* 0x000000ffff040224 */ /* 0x000fc600078e0009 */
[----:B--2---:R-:W-:-:S04]  /*01c0*/  ISETP.GE.AND P1, PT, R7, UR9, PT ;  /* 0x0000000907007c0c */ /* 0x004fc8000bf26270 */
[----:B------:R-:W-:-:S13]  /*01d0*/  ISETP.LT.OR P1, PT, R5, UR8, !P1 ;  /* 0x0000000805007c0c */ /* 0x000fda000cf21670 */
[----:B0-----:R-:W-:Y:S05]  /*01e0*/  @P1 BRA `(.L_x_0) ;  /* 0xfffffffc00c01947 */ /* 0x001fea000383ffff */
[----:B------:R-:W-:Y:S05]  /*01f0*/  EXIT ;  /* 0x000000000000794d */ /* 0x000fea0003800000 */
.L_x_1:
[----:B------:R-:W-:-:S00]  /*0200*/  BRA `(.L_x_1) ;  /* 0xfffffffc00fc7947 */ /* 0x000fc0000383ffff */
[----:B------:R-:W-:-:S00]  /*0210*/  NOP ;  /* 0x0000000000007918 */ /* 0x000fc00000000000 */
        /* <DEDUP_REMOVED lines=14> */
.L_x_12:


//--------------------- .text._Z11scan_kernelPiS_i --------------------------
	.section	.text._Z11scan_kernelPiS_i,"ax",@progbits
	.align	128
        .global         _Z11scan_kernelPiS_i
        .type           _Z11scan_kernelPiS_i,@function
        .size           _Z11scan_kernelPiS_i,(.L_x_13 - _Z11scan_kernelPiS_i)
        .other          _Z11scan_kernelPiS_i,@"STO_CUDA_ENTRY STV_DEFAULT"
_Z11scan_kernelPiS_i:
.text._Z11scan_kernelPiS_i:
[----:B------:R-:W-:Y:S01]  /*0000*/  LDC R1, c[0x0][0x37c] ;  /* 0x0000df00ff017b82 */ /* 0x000fe20000000800 */
[----:B------:R-:W0:Y:S01]  /*0010*/  S2R R7, SR_TID.X ;  /* 0x0000000000077919 */ /* 0x000e220000002100 */
[----:B------:R-:W1:Y:S06]  /*0020*/  LDCU.64 UR8, c[0x0][0x358] ;  /* 0x00006b00ff0877ac */ /* 0x000e6c0008000a00 */
[----:B------:R-:W2:Y:S01]  /*0030*/  S2UR UR5, SR_CgaCtaId ;  /* 0x00000000000579c3 */ /* 0x000ea20000008800 */
[----:B------:R-:W3:Y:S01]  /*0040*/  LDCU UR6, c[0x0][0x390] ;  /* 0x00007200ff0677ac */ /* 0x000ee20008000800 */
[----:B0-----:R-:W-:-:S13]  /*0050*/  ISETP.NE.AND P0, PT, R7, RZ, PT ;  /* 0x000000ff0700720c */ /* 0x001fda0003f05270 */
[----:B------:R-:W0:Y:S01]  /*0060*/  @P0 LDC.64 R2, c[0x0][0x388] ;  /* 0x0000e200ff020b82 */ /* 0x000e220000000a00 */
[----:B------:R-:W-:-:S05]  /*0070*/  @P0 IADD3 R5, PT, PT, R7, -0x1, RZ ;  /* 0xffffffff07050810 */ /* 0x000fca0007ffe0ff */
[----:B0-----:R-:W-:-:S06]  /*0080*/  @P0 IMAD.WIDE.U32 R2, R5, 0x4, R2 ;  /* 0x0000000405020825 */ /* 0x001fcc00078e0002 */
[----:B-1----:R-:W4:Y:S01]  /*0090*/  @P0 LDG.E R2, desc[UR8][R2.64] ;  /* 0x0000000802020981 */ /* 0x002f22000c1e1900 */
[----:B------:R-:W-:Y:S01]  /*00a0*/  UMOV UR4, 0x400 ;  /* 0x0000040000047882 */ /* 0x000fe20000000000 */
[----:B---3--:R-:W-:Y:S01]  /*00b0*/  UISETP.GE.AND UP0, UPT, UR6, 0x2, UPT ;  /* 0x000000020600788c */ /* 0x008fe2000bf06270 */
[----:B------:R-:W-:Y:S01]  /*00c0*/  IMAD.MOV.U32 R4, RZ, RZ, RZ ;  /* 0x000000ffff047224 */ /* 0x000fe200078e00ff */
[----:B--2---:R-:W-:-:S06]  /*00d0*/  ULEA UR4, UR5, UR4, 0x18 ;  /* 0x0000000405047291 */ /* 0x004fcc000f8ec0ff */
[----:B------:R-:W-:-:S05]  /*00e0*/  @P0 MOV R0, UR4 ;  /* 0x0000000400000c02 */ /* 0x000fca0008000f00 */
[----:B------:R-:W-:Y:S01]  /*00f0*/  @P0 IMAD R5, R7, 0x4, R0 ;  /* 0x0000000407050824 */ /* 0x000fe200078e0200 */
[----:B------:R-:W-:-:S04]  /*0100*/  @!P0 MOV R0, UR4 ;  /* 0x0000000400008c02 */ /* 0x000fc80008000f00 */
[----:B----4-:R0:W-:Y:S04]  /*0110*/  @P0 STS [R5], R2 ;  /* 0x0000000205000388 */ /* 0x0101e80000000800 */
[----:B------:R0:W-:Y:S01]  /*0120*/  @!P0 STS [R0], RZ ;  /* 0x000000ff00008388 */ /* 0x0001e20000000800 */
[----:B------:R-:W-:Y:S05]  /*0130*/  BRA.U !UP0, `(.L_x_2) ;  /* 0x0000000108507547 */ /* 0x000fea000b800000 */
[----:B------:R-:W-:Y:S01]  /*0140*/  HFMA2 R4, -RZ, RZ, 0, 0 ;  /* 0x00000000ff047431 */ /* 0x000fe200000001ff */
[----:B------:R-:W1:Y:S01]  /*0150*/  LDCU UR6, c[0x0][0x390] ;  /* 0x00007200ff0677ac */ /* 0x000e620008000800 */
[----:B------:R-:W-:-:S05]  /*0160*/  UMOV UR4, 0x1 ;  /* 0x0000000100047882 */ /* 0x000fca0000000000 */
.L_x_3:
[----:B------:R-:W-:Y:S01]  /*0170*/  BAR.SYNC.DEFER_BLOCKING 0x0 ;  /* 0x0000000000007b1d */ /* 0x000fe20000010000 */
[C---:B01----:R-:W-:Y:S01]  /*0180*/  IMAD R5, R4.reuse, UR6, R7 ;  /* 0x0000000604057c24 */ /* 0x043fe2000f8e0207 */
[----:B------:R-:W-:Y:S02]  /*0190*/  ISETP.GE.U32.AND P0, PT, R7, UR4, PT ;  /* 0x0000000407007c0c */ /* 0x000fe4000bf06070 */
[----:B------:R-:W-:Y:S01]  /*01a0*/  LOP3.LUT R4, R4, 0x1, RZ, 0x3c, !PT ;  /* 0x0000000104047812 */ /* 0x000fe200078e3cff */
[----:B------:R-:W-:-:S04]  /*01b0*/  IMAD R2, R5, 0x4, R0 ;  /* 0x0000000405027824 */ /* 0x000fc800078e0200 */
[----:B--2---:R-:W-:-:S04]  /*01c0*/  IMAD R3, R4, UR6, R7 ;  /* 0x0000000604037c24 */ /* 0x004fc8000f8e0207 */
[----:B------:R-:W-:Y:S02]  /*01d0*/  IMAD R6, R3, 0x4, R0 ;  /* 0x0000000403067824 */ /* 0x000fe400078e0200 */
[----:B------:R-:W-:Y:S01]  /*01e0*/  @P0 IADD3 R5, PT, PT, R5, -UR4, RZ ;  /* 0x8000000405050c10 */ /* 0x000fe2000fffe0ff */
[----:B------:R-:W-:-:S03]  /*01f0*/  USHF.L.U32 UR4, UR4, 0x1, URZ ;  /* 0x0000000104047899 */ /* 0x000fc600080006ff */
[----:B------:R-:W-:Y:S01]  /*0200*/  @P0 LEA R5, R5, R0, 0x2 ;  /* 0x0000000005050211 */ /* 0x000fe200078e10ff */
[----:B------:R-:W-:Y:S01]  /*0210*/  UISETP.GE.AND UP0, UPT, UR4, UR6, UPT ;  /* 0x000000060400728c */ /* 0x000fe2000bf06270 */
[----:B------:R-:W0:Y:S04]  /*0220*/  LDS R2, [R2] ;  /* 0x0000000002027984 */ /* 0x000e280000000800 */
[----:B0-----:R-:W-:Y:S04]  /*0230*/  STS [R6], R2 ;  /* 0x0000000206007388 */ /* 0x001fe80000000800 */
[----:B------:R-:W0:Y:S02]  /*0240*/  @P0 LDS R5, [R5] ;  /* 0x0000000005050984 */ /* 0x000e240000000800 */
[----:B0-----:R-:W-:-:S05]  /*0250*/  @P0 IMAD.IADD R3, R2, 0x1, R5 ;  /* 0x0000000102030824 */ /* 0x001fca00078e0205 */
[----:B------:R2:W-:Y:S01]  /*0260*/  @P0 STS [R6], R3 ;  /* 0x0000000306000388 */ /* 0x0005e20000000800 */
[----:B------:R-:W-:Y:S05]  /*0270*/  BRA.U !UP0, `(.L_x_3) ;  /* 0xfffffffd08bc7547 */ /* 0x000fea000b83ffff */
.L_x_2:
[----:B------:R-:W1:Y:S08]  /*0280*/  S2UR UR5, SR_CgaCtaId ;  /* 0x00000000000579c3 */ /* 0x000e700000008800 */
[----:B------:R-:W-:Y:S01]  /*0290*/  BAR.SYNC.DEFER_BLOCKING 0x0 ;  /* 0x0000000000007b1d */ /* 0x000fe20000010000 */
[----:B------:R-:W-:-:S05]  /*02a0*/  IMAD R4, R4, UR6, R7 ;  /* 0x0000000604047c24 */ /* 0x000fca000f8e0207 */
[----:B------:R-:W-:Y:S02]  /*02b0*/  UMOV UR4, 0x400 ;  /* 0x0000040000047882 */ /* 0x000fe40000000000 */
[----:B0-2---:R-:W0:Y:S01]  /*02c0*/  LDC.64 R2, c[0x0][0x380] ;  /* 0x0000e000ff027b82 */ /* 0x005e220000000a00 */
[----:B-1----:R-:W-:-:S06]  /*02d0*/  ULEA UR4, UR5, UR4, 0x18 ;  /* 0x0000000405047291 */ /* 0x002fcc000f8ec0ff */
[----:B------:R-:W-:Y:S01]  /*02e0*/  LEA R4, R4, UR4, 0x2 ;  /* 0x0000000404047c11 */ /* 0x000fe2000f8e10ff */
[----:B0-----:R-:W-:-:S04]  /*02f0*/  IMAD.WIDE.U32 R2, R7, 0x4, R2 ;  /* 0x0000000407027825 */ /* 0x001fc800078e0002 */
[----:B------:R-:W0:Y:S04]  /*0300*/  LDS R5, [R4] ;  /* 0x0000000004057984 */ /* 0x000e280000000800 */
[----:B0-----:R-:W-:Y:S01]  /*0310*/  STG.E desc[UR8][R2.64], R5 ;  /* 0x0000000502007986 */ /* 0x001fe2000c101908 */
[----:B------:R-:W-:Y:S05]  /*0320*/  EXIT ;  /* 0x000000000000794d */ /* 0x000fea0003800000 */
.L_x_4:
        /* <DEDUP_REMOVED lines=13> */
.L_x_13:


//--------------------- .text._Z20counting_sort_kernelPiS_ii --------------------------
	.section	.text._Z20counting_sort_kernelPiS_ii,"ax",@progbits
	.align	128
        .global         _Z20counting_sort_kernelPiS_ii
        .type           _Z20counting_sort_kernelPiS_ii,@function
        .size           _Z20counting_sort_kernelPiS_ii,(.L_x_14 - _Z20counting_sort_kernelPiS_ii)
        .other          _Z20counting_sort_kernelPiS_ii,@"STO_CUDA_ENTRY STV_DEFAULT"
_Z20counting_sort_kernelPiS_ii:
.text._Z20counting_sort_kernelPiS_ii:
[----:B------:R-:W-:Y:S01]  /*0000*/  LDC R1, c[0x0][0x37c] ;  /* 0x0000df00ff017b82 */ /* 0x000fe20000000800 */
[----:B------:R-:W0:Y:S01]  /*0010*/  S2R R0, SR_TID.X ;  /* 0x0000000000007919 */ /* 0x000e220000002100 */
[----:B------:R-:W0:Y:S06]  /*0020*/  LDCU UR7, c[0x0][0x394] ;  /* 0x00007280ff0777ac */ /* 0x000e2c0008000800 */
[----:B------:R-:W1:Y:S01]  /*0030*/  S2UR UR5, SR_CgaCtaId ;  /* 0x00000000000579c3 */ /* 0x000e620000008800 */
[----:B------:R-:W-:Y:S01]  /*0040*/  BSSY.RECONVERGENT B0, `(.L_x_5) ;  /* 0x000004f000007945 */ /* 0x000fe20003800200 */
[----:B------:R-:W-:Y:S01]  /*0050*/  UMOV UR4, 0x400 ;  /* 0x0000040000047882 */ /* 0x000fe20000000000 */
[----:B------:R-:W2:Y:S05]  /*0060*/  LDCU.64 UR8, c[0x0][0x358] ;  /* 0x00006b00ff0877ac */ /* 0x000eaa0008000a00 */
[----:B------:R-:W3:Y:S08]  /*0070*/  S2UR UR6, SR_CTAID.X ;  /* 0x00000000000679c3 */ /* 0x000ef00000002500 */
[----:B------:R-:W3:Y:S01]  /*0080*/  LDC R5, c[0x0][0x360] ;  /* 0x0000d800ff057b82 */ /* 0x000ee20000000800 */
[----:B-1----:R-:W-:Y:S01]  /*0090*/  ULEA UR4, UR5, UR4, 0x18 ;  /* 0x0000000405047291 */ /* 0x002fe2000f8ec0ff */
[----:B------:R-:W1:Y:S01]  /*00a0*/  LDCU UR5, c[0x0][0x370] ;  /* 0x00006e00ff0577ac */ /* 0x000e620008000800 */
[C---:B0-----:R-:W-:Y:S01]  /*00b0*/  ISETP.GE.U32.AND P0, PT, R0.reuse, UR7, PT ;  /* 0x0000000700007c0c */ /* 0x041fe2000bf06070 */
[----:B------:R-:W0:Y:S03]  /*00c0*/  LDCU UR7, c[0x0][0x390] ;  /* 0x00007200ff0777ac */ /* 0x000e260008000800 */
[----:B------:R-:W-:Y:S01]  /*00d0*/  LEA R3, R0, UR4, 0x2 ;  /* 0x0000000400037c11 */ /* 0x000fe2000f8e10ff */
[----:B---3--:R-:W-:-:S08]  /*00e0*/  IMAD R7, R5, UR6, R0 ;  /* 0x0000000605077c24 */ /* 0x008fd0000f8e0200 */
[----:B------:R3:W-:Y:S01]  /*00f0*/  @!P0 STS [R3], RZ ;  /* 0x000000ff03008388 */ /* 0x0007e20000000800 */
[----:B-1----:R-:W-:Y:S01]  /*0100*/  IMAD R2, R5, UR5, RZ ;  /* 0x0000000505027c24 */ /* 0x002fe2000f8e02ff */
[----:B------:R-:W-:Y:S01]  /*0110*/  BAR.SYNC.DEFER_BLOCKING 0x0 ;  /* 0x0000000000007b1d */ /* 0x000fe20000010000 */
[----:B0-----:R-:W-:-:S13]  /*0120*/  ISETP.GE.AND P1, PT, R7, UR7, PT ;  /* 0x0000000707007c0c */ /* 0x001fda000bf26270 */
[----:B--23--:R-:W-:Y:S05]  /*0130*/  @P1 BRA `(.L_x_6) ;  /* 0x0000000000fc1947 */ /* 0x00cfea0003800000 */
[----:B------:R-:W0:Y:S01]  /*0140*/  I2F.U32.RP R10, R2 ;  /* 0x00000002000a7306 */ /* 0x000e220000209000 */
[C---:B------:R-:W-:Y:S01]  /*0150*/  IMAD.IADD R6, R2.reuse, 0x1, R7 ;  /* 0x0000000102067824 */ /* 0x040fe200078e0207 */
[----:B------:R-:W-:Y:S01]  /*0160*/  ISETP.NE.U32.AND P3, PT, R2, RZ, PT ;  /* 0x000000ff0200720c */ /* 0x000fe20003f65070 */
[----:B------:R-:W-:Y:S01]  /*0170*/  IMAD.MOV R11, RZ, RZ, -R2 ;  /* 0x000000ffff0b7224 */ /* 0x000fe200078e0a02 */
[----:B------:R-:W-:Y:S02]  /*0180*/  BSSY.RECONVERGENT B1, `(.L_x_7) ;  /* 0x0000026000017945 */ /* 0x000fe40003800200 */
[C---:B------:R-:W-:Y:S02]  /*0190*/  ISETP.GE.AND P1, PT, R6.reuse, UR7, PT ;  /* 0x0000000706007c0c */ /* 0x040fe4000bf26270 */
[----:B------:R-:W-:Y:S02]  /*01a0*/  VIMNMX R9, PT, PT, R6, UR7, !PT ;  /* 0x0000000706097c48 */ /* 0x000fe4000ffe0100 */
[----:B------:R-:W-:-:S04]  /*01b0*/  SEL R8, RZ, 0x1, P1 ;  /* 0x00000001ff087807 */ /* 0x000fc80000800000 */
[----:B------:R-:W-:Y:S01]  /*01c0*/  IADD3 R9, PT, PT, R9, -R6, -R8 ;  /* 0x8000000609097210 */ /* 0x000fe20007ffe808 */
[----:B0-----:R-:W0:Y:S02]  /*01d0*/  MUFU.RCP R10, R10 ;  /* 0x0000000a000a7308 */ /* 0x001e240000001000 */
[----:B0-----:R-:W-:-:S06]  /*01e0*/  VIADD R4, R10, 0xffffffe ;  /* 0x0ffffffe0a047836 */ /* 0x001fcc0000000000 */
[----:B------:R0:W1:Y:S02]  /*01f0*/  F2I.FTZ.U32.TRUNC.NTZ R5, R4 ;  /* 0x0000000400057305 */ /* 0x000064000021f000 */
[----:B0-----:R-:W-:Y:S02]  /*0200*/  IMAD.MOV.U32 R4, RZ, RZ, RZ ;  /* 0x000000ffff047224 */ /* 0x001fe400078e00ff */
[----:B-1----:R-:W-:-:S04]  /*0210*/  IMAD R11, R11, R5, RZ ;  /* 0x000000050b0b7224 */ /* 0x002fc800078e02ff */
[----:B------:R-:W-:-:S06]  /*0220*/  IMAD.HI.U32 R10, R5, R11, R4 ;  /* 0x0000000b050a7227 */ /* 0x000fcc00078e0004 */
[----:B------:R-:W-:-:S05]  /*0230*/  IMAD.HI.U32 R11, R10, R9, RZ ;  /* 0x000000090a0b7227 */ /* 0x000fca00078e00ff */
[----:B------:R-:W-:-:S05]  /*0240*/  IADD3 R4, PT, PT, -R11, RZ, RZ ;  /* 0x000000ff0b047210 */ /* 0x000fca0007ffe1ff */
[----:B------:R-:W-:Y:S02]  /*0250*/  IMAD R9, R2, R4, R9 ;  /* 0x0000000402097224 */ /* 0x000fe400078e0209 */
[----:B------:R-:W0:Y:S03]  /*0260*/  LDC.64 R4, c[0x0][0x380] ;  /* 0x0000e000ff047b82 */ /* 0x000e260000000a00 */
[----:B------:R-:W-:-:S13]  /*0270*/  ISETP.GE.U32.AND P1, PT, R9, R2, PT ;  /* 0x000000020900720c */ /* 0x000fda0003f26070 */
[----:B------:R-:W-:Y:S02]  /*0280*/  @P1 IMAD.IADD R9, R9, 0x1, -R2 ;  /* 0x0000000109091824 */ /* 0x000fe400078e0a02 */
[----:B------:R-:W-:-:S03]  /*0290*/  @P1 VIADD R11, R11, 0x1 ;  /* 0x000000010b0b1836 */ /* 0x000fc60000000000 */
[----:B------:R-:W-:-:S13]  /*02a0*/  ISETP.GE.U32.AND P2, PT, R9, R2, PT ;  /* 0x000000020900720c */ /* 0x000fda0003f46070 */
[----:B------:R-:W-:Y:S01]  /*02b0*/  @P2 VIADD R11, R11, 0x1 ;  /* 0x000000010b0b2836 */ /* 0x000fe20000000000 */
[----:B------:R-:W-:-:S04]  /*02c0*/  @!P3 LOP3.LUT R11, RZ, R2, RZ, 0x33, !PT ;  /* 0x00000002ff0bb212 */ /* 0x000fc800078e33ff */
[----:B------:R-:W-:-:S04]  /*02d0*/  IADD3 R6, PT, PT, R8, R11, RZ ;  /* 0x0000000b08067210 */ /* 0x000fc80007ffe0ff */
[C---:B------:R-:W-:Y:S02]  /*02e0*/  LOP3.LUT R8, R6.reuse, 0x3, RZ, 0xc0, !PT ;  /* 0x0000000306087812 */ /* 0x040fe400078ec0ff */
[----:B------:R-:W-:Y:S02]  /*02f0*/  ISETP.GE.U32.AND P2, PT, R6, 0x3, PT ;  /* 0x000000030600780c */ /* 0x000fe40003f46070 */
[----:B------:R-:W-:-:S13]  /*0300*/  ISETP.NE.AND P1, PT, R8, 0x3, PT ;  /* 0x000000030800780c */ /* 0x000fda0003f25270 */
[----:B0-----:R-:W-:Y:S05]  /*0310*/  @!P1 BRA `(.L_x_8) ;  /* 0x0000000000309947 */ /* 0x001fea0003800000 */
[----:B------:R-:W0:Y:S01]  /*0320*/  LDC.64 R10, c[0x0][0x380] ;  /* 0x0000e000ff0a7b82 */ /* 0x000e220000000a00 */
[----:B------:R-:W-:-:S05]  /*0330*/  VIADD R6, R6, 0x1 ;  /* 0x0000000106067836 */ /* 0x000fca0000000000 */
[----:B------:R-:W-:-:S05]  /*0340*/  LOP3.LUT R6, R6, 0x3, RZ, 0xc0, !PT ;  /* 0x0000000306067812 */ /* 0x000fca00078ec0ff */
[----:B------:R-:W-:-:S07]  /*0350*/  IMAD.MOV R6, RZ, RZ, -R6 ;  /* 0x000000ffff067224 */ /* 0x000fce00078e0a06 */
.L_x_9:
[----:B0-----:R-:W-:-:S06]  /*0360*/  IMAD.WIDE R8, R7, 0x4, R10 ;  /* 0x0000000407087825 */ /* 0x001fcc00078e020a */
[----:B------:R-:W2:Y:S01]  /*0370*/  LDG.E R8, desc[UR8][R8.64] ;  /* 0x0000000808087981 */ /* 0x000ea2000c1e1900 */
[----:B------:R-:W-:Y:S01]  /*0380*/  VIADD R6, R6, 0x1 ;  /* 0x0000000106067836 */ /* 0x000fe20000000000 */
[----:B------:R-:W-:-:S04]  /*0390*/  IADD3 R7, PT, PT, R2, R7, RZ ;  /* 0x0000000702077210 */ /* 0x000fc80007ffe0ff */
[----:B------:R-:W-:Y:S02]  /*03a0*/  ISETP.NE.AND P1, PT, R6, RZ, PT ;  /* 0x000000ff0600720c */ /* 0x000fe40003f25270 */
[----:B-12---:R-:W-:-:S05]  /*03b0*/  LEA R12, R8, UR4, 0x2 ;  /* 0x00000004080c7c11 */ /* 0x006fca000f8e10ff */
[----:B------:R1:W-:Y:S06]  /*03c0*/  ATOMS.POPC.INC.32 RZ, [R12+URZ] ;  /* 0x000000000cff7f8c */ /* 0x0003ec000d8000ff */
[----:B------:R-:W-:Y:S05]  /*03d0*/  @P1 BRA `(.L_x_9) ;  /* 0xfffffffc00e01947 */ /* 0x000fea000383ffff */
.L_x_8:
[----:B------:R-:W-:Y:S05]  /*03e0*/  BSYNC.RECONVERGENT B1 ;  /* 0x0000000000017941 */ /* 0x000fea0003800200 */
.L_x_7:
[----:B------:R-:W-:Y:S05]  /*03f0*/  @!P2 BRA `(.L_x_6) ;  /* 0x00000000004ca947 */ /* 0x000fea0003800000 */
.L_x_10:
[----:B------:R-:W-:-:S04]  /*0400*/  IMAD.WIDE R14, R7, 0x4, R4 ;  /* 0x00000004070e7825 */ /* 0x000fc800078e0204 */
[C---:B------:R-:W-:Y:S02]  /*0410*/  IMAD.WIDE R8, R2.reuse, 0x4, R14 ;  /* 0x0000000402087825 */ /* 0x040fe400078e020e */
[----:B------:R-:W2:Y:S02]  /*0420*/  LDG.E R14, desc[UR8][R14.64] ;  /* 0x000000080e0e7981 */ /* 0x000ea4000c1e1900 */
[C---:B------:R-:W-:Y:S02]  /*0430*/  IMAD.WIDE R10, R2.reuse, 0x4, R8 ;  /* 0x00000004020a7825 */ /* 0x040fe400078e0208 */
[----:B------:R-:W3:Y:S02]  /*0440*/  LDG.E R8, desc[UR8][R8.64] ;  /* 0x0000000808087981 */ /* 0x000ee4000c1e1900 */
[C---:B-1----:R-:W-:Y:S02]  /*0450*/  IMAD.WIDE R12, R2.reuse, 0x4, R10 ;  /* 0x00000004020c7825 */ /* 0x042fe400078e020a */
[----:B------:R-:W4:Y:S04]  /*0460*/  LDG.E R10, desc[UR8][R10.64] ;  /* 0x000000080a0a7981 */ /* 0x000f28000c1e1900 */
[----:B------:R-:W5:Y:S01]  /*0470*/  LDG.E R12, desc[UR8][R12.64] ;  /* 0x000000080c0c7981 */ /* 0x000f62000c1e1900 */
[----:B------:R-:W-:-:S05]  /*0480*/  IMAD R7, R2, 0x4, R7 ;  /* 0x0000000402077824 */ /* 0x000fca00078e0207 */
[----:B------:R-:W-:Y:S02]  /*0490*/  ISETP.GE.AND P1, PT, R7, UR7, PT ;  /* 0x0000000707007c0c */ /* 0x000fe4000bf26270 */
[----:B0-2---:R-:W-:-:S05]  /*04a0*/  LEA R6, R14, UR4, 0x2 ;  /* 0x000000040e067c11 */ /* 0x005fca000f8e10ff */
[----:B------:R0:W-:Y:S01]  /*04b0*/  ATOMS.POPC.INC.32 RZ, [R6+URZ] ;  /* 0x0000000006ff7f8c */ /* 0x0001e2000d8000ff */
[----:B---3--:R-:W-:-:S05]  /*04c0*/  LEA R16, R8, UR4, 0x2 ;  /* 0x0000000408107c11 */ /* 0x008fca000f8e10ff */
[----:B------:R0:W-:Y:S01]  /*04d0*/  ATOMS.POPC.INC.32 RZ, [R16+URZ] ;  /* 0x0000000010ff7f8c */ /* 0x0001e2000d8000ff */
[----:B----4-:R-:W-:Y:S02]  /*04e0*/  LEA R17, R10, UR4, 0x2 ;  /* 0x000000040a117c11 */ /* 0x010fe4000f8e10ff */
[----:B-----5:R-:W-:-:S03]  /*04f0*/  LEA R18, R12, UR4, 0x2 ;  /* 0x000000040c127c11 */ /* 0x020fc6000f8e10ff */
[----:B------:R0:W-:Y:S04]  /*0500*/  ATOMS.POPC.INC.32 RZ, [R17+URZ] ;  /* 0x0000000011ff7f8c */ /* 0x0001e8000d8000ff */
[----:B------:R0:W-:Y:S01]  /*0510*/  ATOMS.POPC.INC.32 RZ, [R18+URZ] ;  /* 0x0000000012ff7f8c */ /* 0x0001e2000d8000ff */
[----:B------:R-:W-:Y:S05]  /*0520*/  @!P1 BRA `(.L_x_10) ;  /* 0xfffffffc00b49947 */ /* 0x000fea000383ffff */
.L_x_6:
[----:B------:R-:W-:Y:S05]  /*0530*/  BSYNC.RECONVERGENT B0 ;  /* 0x0000000000007941 */ /* 0x000fea0003800200 */
.L_x_5:
[----:B------:R-:W-:Y:S06]  /*0540*/  BAR.SYNC.DEFER_BLOCKING 0x0 ;  /* 0x0000000000007b1d */ /* 0x000fec0000010000 */
[----:B------:R-:W-:Y:S05]  /*0550*/  @P0 EXIT ;  /* 0x000000000000094d */ /* 0x000fea0003800000 */
[----:B------:R-:W2:Y:S01]  /*0560*/  LDS R3, [R3] ;  /* 0x0000000003037984 */ /* 0x000ea20000000800 */
[----:B------:R-:W3:Y:S02]  /*0570*/  LDC.64 R4, c[0x0][0x388] ;  /* 0x0000e200ff047b82 */ /* 0x000ee40000000a00 */
[----:B---3--:R-:W-:-:S05]  /*0580*/  IMAD.WIDE.U32 R4, R0, 0x4, R4 ;  /* 0x0000000400047825 */ /* 0x008fca00078e0004 */
[----:B--2---:R-:W-:Y:S01]  /*0590*/  REDG.E.ADD.STRONG.GPU desc[UR8][R4.64], R3 ;  /* 0x000000030400798e */ /* 0x004fe2000c12e108 */
[----:B------:R-:W-:Y:S05]  /*05a0*/  EXIT ;  /* 0x000000000000794d */ /* 0x000fea0003800000 */
.L_x_11:
        /* <DEDUP_REMOVED lines=13> */
.L_x_14:


//--------------------- .nv.shared._Z21recreate_array_kernelPiii --------------------------
	.section	.nv.shared._Z21recreate_array_kernelPiii,"aw",@nobits
	.sectionflags	@""
	.align	16
	.zero		1024


//--------------------- .nv.shared.reserved.0     --------------------------
	.section	.nv.shared.reserved.0,"aw",@nobits
	.weak		__nv_reservedSMEM_offset_0_alias
	.size		__nv_reservedSMEM_offset_0_alias, 0, 64
	.other		__nv_reservedSMEM_offset_0_alias,@"STO_CUDA_RESERVED_SHARED STV_DEFAULT"
__nv_reservedSMEM_offset_0_alias:
	.zero		0
	.zero		64


//--------------------- .nv.shared._Z11scan_kernelPiS_i --------------------------
	.section	.nv.shared._Z11scan_kernelPiS_i,"aw",@nobits
	.sectionflags	@""
	.align	16
	.zero		1024


//--------------------- .nv.shared._Z20counting_sort_kernelPiS_ii --------------------------
	.section	.nv.shared._Z20counting_sort_kernelPiS_ii,"aw",@nobits
	.sectionflags	@""
	.align	16
.nv.shared._Z20counting_sort_kernelPiS_ii:
	.zero		2048


//--------------------- .nv.constant0._Z21recreate_array_kernelPiii --------------------------
	.section	.nv.constant0._Z21recreate_array_kernelPiii,"a",@progbits
	.sectionflags	@""
	.align	4
.nv.constant0._Z21recreate_array_kernelPiii:
	.zero		912


//--------------------- .nv.constant0._Z11scan_kernelPiS_i --------------------------
	.section	.nv.constant0._Z11scan_kernelPiS_i,"a",@progbits
	.sectionflags	@""
	.align	4
.nv.constant0._Z11scan_kernelPiS_i:
	.zero		916


//--------------------- .nv.constant0._Z20counting_sort_kernelPiS_ii --------------------------
	.section	.nv.constant0._Z20counting_sort_kernelPiS_ii,"a",@progbits
	.sectionflags	@""
	.align	4
.nv.constant0._Z20counting_sort_kernelPiS_ii:
	.zero		920


//--------------------- SYMBOLS --------------------------

	.type		.nv.reservedSmem.offset0,@object
	.size		.nv.reservedSmem.offset0,0x4
	.type		.nv.reservedSmem.cap,@object
	.size		.nv.reservedSmem.cap,0x4
